	.headerflags	@"EF_CUDA_TEXMODE_UNIFIED EF_CUDA_64BIT_ADDRESS EF_CUDA_ACCELERATORS EF_CUDA_SM90 EF_CUDA_VIRTUAL_SM(EF_CUDA_SM90)"
	.elftype	@"ET_EXEC"


//--------------------- .nv.info                  --------------------------
	.section	.nv.info,"",@"SHT_CUDA_INFO"
	.align	4


	//----- nvinfo : EIATTR_REGCOUNT
	.align		4
        /*0000*/ 	.byte	0x04, 0x2f
        /*0002*/ 	.short	(.L_1 - .L_0)
	.align		4
.L_0:
        /*0004*/ 	.word	index@(triton_poi_fused__unsafe_index_add_convolution_mul_relu_sub_52)
        /*0008*/ 	.word	0x00000020


	//----- nvinfo : EIATTR_MIN_STACK_SIZE
	.align		4
.L_1:
        /*000c*/ 	.byte	0x04, 0x12
        /*000e*/ 	.short	(.L_3 - .L_2)
	.align		4
.L_2:
        /*0010*/ 	.word	index@(triton_poi_fused__unsafe_index_add_convolution_mul_relu_sub_52)
        /*0014*/ 	.word	0x00000000


	//----- nvinfo : EIATTR_FRAME_SIZE
	.align		4
.L_3:
        /*0018*/ 	.byte	0x04, 0x11
        /*001a*/ 	.short	(.L_5 - .L_4)
	.align		4
.L_4:
        /*001c*/ 	.word	index@(triton_poi_fused__unsafe_index_add_convolution_mul_relu_sub_52)
        /*0020*/ 	.word	0x00000000


	//----- nvinfo : EIATTR_MIN_STACK_SIZE
	.align		4
.L_5:
        /*0024*/ 	.byte	0x04, 0x12
        /*0026*/ 	.short	(.L_7 - .L_6)
	.align		4
.L_6:
        /*0028*/ 	.word	index@(triton_poi_fused__unsafe_index_add_convolution_mul_relu_sub_52)
        /*002c*/ 	.word	0x00000000
.L_7:


//--------------------- .nv.info.triton_poi_fused__unsafe_index_add_convolution_mul_relu_sub_52 --------------------------
	.section	.nv.info.triton_poi_fused__unsafe_index_add_convolution_mul_relu_sub_52,"",@"SHT_CUDA_INFO"
	.sectionflags	@""
	.align	4


	//----- nvinfo : EIATTR_CUDA_API_VERSION
	.align		4
        /*0000*/ 	.byte	0x04, 0x37
        /*0002*/ 	.short	(.L_9 - .L_8)
.L_8:
        /*0004*/ 	.word	0x0000007c


	//----- nvinfo : EIATTR_KPARAM_INFO
	.align		4
.L_9:
        /*0008*/ 	.byte	0x04, 0x17
        /*000a*/ 	.short	(.L_11 - .L_10)
.L_10:
        /*000c*/ 	.word	0x00000000
        /*0010*/ 	.short	0x0009
        /*0012*/ 	.short	0x0048
        /*0014*/ 	.byte	0x00, 0xf0, 0x11, 0x00


	//----- nvinfo : EIATTR_KPARAM_INFO
	.align		4
.L_11:
        /*0018*/ 	.byte	0x04, 0x17
        /*001a*/ 	.short	(.L_13 - .L_12)
.L_12:
        /*001c*/ 	.word	0x00000000
        /*0020*/ 	.short	0x0008
        /*0022*/ 	.short	0x0040
        /*0024*/ 	.byte	0x00, 0xf4, 0x21, 0x00


	//----- nvinfo : EIATTR_KPARAM_INFO
	.align		4
.L_13:
        /*0028*/ 	.byte	0x04, 0x17
        /*002a*/ 	.short	(.L_15 - .L_14)
.L_14:
        /*002c*/ 	.word	0x00000000
        /*0030*/ 	.short	0x0007
        /*0032*/ 	.short	0x0038
        /*0034*/ 	.byte	0x00, 0xf4, 0x21, 0x00


	//----- nvinfo : EIATTR_KPARAM_INFO
	.align		4
.L_15:
        /*0038*/ 	.byte	0x04, 0x17
        /*003a*/ 	.short	(.L_17 - .L_16)
.L_16:
        /*003c*/ 	.word	0x00000000
        /*0040*/ 	.short	0x0006
        /*0042*/ 	.short	0x0030
        /*0044*/ 	.byte	0x00, 0xf4, 0x21, 0x00


	//----- nvinfo : EIATTR_KPARAM_INFO
	.align		4
.L_17:
        /*0048*/ 	.byte	0x04, 0x17
        /*004a*/ 	.short	(.L_19 - .L_18)
.L_18:
        /*004c*/ 	.word	0x00000000
        /*0050*/ 	.short	0x0005
        /*0052*/ 	.short	0x0028
        /*0054*/ 	.byte	0x00, 0xf4, 0x21, 0x00


	//----- nvinfo : EIATTR_KPARAM_INFO
	.align		4
.L_19:
        /*0058*/ 	.byte	0x04, 0x17
        /*005a*/ 	.short	(.L_21 - .L_20)
.L_20:
        /*005c*/ 	.word	0x00000000
        /*0060*/ 	.short	0x0004
        /*0062*/ 	.short	0x0020
        /*0064*/ 	.byte	0x00, 0xf4, 0x21, 0x00


	//----- nvinfo : EIATTR_KPARAM_INFO
	.align		4
.L_21:
        /*0068*/ 	.byte	0x04, 0x17
        /*006a*/ 	.short	(.L_23 - .L_22)
.L_22:
        /*006c*/ 	.word	0x00000000
        /*0070*/ 	.short	0x0003
        /*0072*/ 	.short	0x0018
        /*0074*/ 	.byte	0x00, 0xf4, 0x21, 0x00


	//----- nvinfo : EIATTR_KPARAM_INFO
	.align		4
.L_23:
        /*0078*/ 	.byte	0x04, 0x17
        /*007a*/ 	.short	(.L_25 - .L_24)
.L_24:
        /*007c*/ 	.word	0x00000000
        /*0080*/ 	.short	0x0002
        /*0082*/ 	.short	0x0010
        /*0084*/ 	.byte	0x00, 0xf4, 0x21, 0x00


	//----- nvinfo : EIATTR_KPARAM_INFO
	.align		4
.L_25:
        /*0088*/ 	.byte	0x04, 0x17
        /*008a*/ 	.short	(.L_27 - .L_26)
.L_26:
        /*008c*/ 	.word	0x00000000
        /*0090*/ 	.short	0x0001
        /*0092*/ 	.short	0x0008
        /*0094*/ 	.byte	0x00, 0xf4, 0x21, 0x00


	//----- nvinfo : EIATTR_KPARAM_INFO
	.align		4
.L_27:
        /*0098*/ 	.byte	0x04, 0x17
        /*009a*/ 	.short	(.L_29 - .L_28)
.L_28:
        /*009c*/ 	.word	0x00000000
        /*00a0*/ 	.short	0x0000
        /*00a2*/ 	.short	0x0000
        /*00a4*/ 	.byte	0x00, 0xf4, 0x21, 0x00


	//----- nvinfo : EIATTR_SPARSE_MMA_MASK
	.align		4
.L_29:
        /*00a8*/ 	.byte	0x03, 0x50
        /*00aa*/ 	.short	0x0000


	//----- nvinfo : EIATTR_MAXREG_COUNT
	.align		4
        /*00ac*/ 	.byte	0x03, 0x1b
        /*00ae*/ 	.short	0x00ff


	//----- nvinfo : EIATTR_EXIT_INSTR_OFFSETS
	.align		4
        /*00b0*/ 	.byte	0x04, 0x1c
        /*00b2*/ 	.short	(.L_31 - .L_30)


	//   ....[0]....
.L_30:
        /*00b4*/ 	.word	0x00000a60


	//   ....[1]....
        /*00b8*/ 	.word	0x00000a80


	//----- nvinfo : EIATTR_REQNTID
	.align		4
.L_31:
        /*00bc*/ 	.byte	0x04, 0x10
        /*00be*/ 	.short	(.L_33 - .L_32)
.L_32:
        /*00c0*/ 	.word	0x00000100
        /*00c4*/ 	.word	0x00000001
        /*00c8*/ 	.word	0x00000001


	//----- nvinfo : EIATTR_CBANK_PARAM_SIZE
	.align		4
.L_33:
        /*00cc*/ 	.byte	0x03, 0x19
        /*00ce*/ 	.short	0x004c


	//----- nvinfo : EIATTR_PARAM_CBANK
	.align		4
        /*00d0*/ 	.byte	0x04, 0x0a
        /*00d2*/ 	.short	(.L_35 - .L_34)
	.align		4
.L_34:
        /*00d4*/ 	.word	index@(.nv.constant0.triton_poi_fused__unsafe_index_add_convolution_mul_relu_sub_52)
        /*00d8*/ 	.short	0x0210
        /*00da*/ 	.short	0x004c


	//----- nvinfo : EIATTR_SW_WAR
	.align		4
.L_35:
        /*00dc*/ 	.byte	0x04, 0x36
        /*00de*/ 	.short	(.L_37 - .L_36)
.L_36:
        /*00e0*/ 	.word	0x00000008
.L_37:


//--------------------- .nv.callgraph             --------------------------
	.section	.nv.callgraph,"",@"SHT_CUDA_CALLGRAPH"
	.align	4
	.sectionentsize	8
	.align		4
        /*0000*/ 	.word	0x00000000
	.align		4
        /*0004*/ 	.word	0xffffffff
	.align		4
        /*0008*/ 	.word	0x00000000
	.align		4
        /*000c*/ 	.word	0xfffffffe
	.align		4
        /*0010*/ 	.word	0x00000000
	.align		4
        /*0014*/ 	.word	0xfffffffd
	.align		4
        /*0018*/ 	.word	0x00000000
	.align		4
        /*001c*/ 	.word	0xfffffffc


//--------------------- .text.triton_poi_fused__unsafe_index_add_convolution_mul_relu_sub_52 --------------------------
	.section	.text.triton_poi_fused__unsafe_index_add_convolution_mul_relu_sub_52,"ax",@progbits
	.align	128
        .global         triton_poi_fused__unsafe_index_add_convolution_mul_relu_sub_52
        .type           triton_poi_fused__unsafe_index_add_convolution_mul_relu_sub_52,@function
        .size           triton_poi_fused__unsafe_index_add_convolution_mul_relu_sub_52,(.L_x_1 - triton_poi_fused__unsafe_index_add_convolution_mul_relu_sub_52)
        .other          triton_poi_fused__unsafe_index_add_convolution_mul_relu_sub_52,@"STO_CUDA_ENTRY STV_DEFAULT"
triton_poi_fused__unsafe_index_add_convolution_mul_relu_sub_52:
.text.triton_poi_fused__unsafe_index_add_convolution_mul_relu_sub_52:
[----:B------:R-:W0:Y:S01]  /*0000*/  LDC R1, c[0x0][0x28] ;  /* 0x00000a00ff017b82 */ /* 0x000e220000000800 */
[----:B------:R-:W1:Y:S07]  /*0010*/  S2R R0, SR_TID.X ;  /* 0x0000000000007919 */ /* 0x000e6e0000002100 */
[----:B------:R-:W2:Y:S01]  /*0020*/  LDC.64 R10, c[0x0][0x218] ;  /* 0x00008600ff0a7b82 */ /* 0x000ea20000000a00 */
[----:B------:R-:W-:Y:S01]  /*0030*/  CS2R R16, SRZ ;  /* 0x0000000000107805 */ /* 0x000fe2000001ff00 */
[----:B------:R-:W-:Y:S01]  /*0040*/  ULDC.64 UR4, c[0x0][0x208] ;  /* 0x0000820000047ab9 */ /* 0x000fe20000000a00 */
[----:B------:R-:W3:Y:S05]  /*0050*/  S2R R5, SR_CTAID.X ;  /* 0x0000000000057919 */ /* 0x000eea0000002500 */
[----:B------:R-:W4:Y:S08]  /*0060*/  LDC.64 R18, c[0x0][0x220] ;  /* 0x00008800ff127b82 */ /* 0x000f300000000a00 */
[----:B------:R-:W5:Y:S01]  /*0070*/  LDC.64 R8, c[0x0][0x248] ;  /* 0x00009200ff087b82 */ /* 0x000f620000000a00 */
[----:B------:R-:W-:-:S02]  /*0080*/  CS2R R12, SRZ ;  /* 0x00000000000c7805 */ /* 0x000fc4000001ff00 */
[----:B------:R-:W-:Y:S01]  /*0090*/  CS2R R14, SRZ ;  /* 0x00000000000e7805 */ /* 0x000fe2000001ff00 */
[----:B------:R-:W-:-:S04]  /*00a0*/  ULDC.64 UR6, c[0x0][0x228] ;  /* 0x00008a0000067ab9 */ /* 0x000fc80000000a00 */
[----:B------:R-:W4:Y:S01]  /*00b0*/  LDC.64 R22, c[0x0][0x238] ;  /* 0x00008e00ff167b82 */ /* 0x000f220000000a00 */
[----:B-1----:R-:W-:-:S05]  /*00c0*/  IMAD.SHL.U32 R0, R0, 0x2, RZ ;  /* 0x0000000200007824 */ /* 0x002fca00078e00ff */
[----:B------:R-:W-:-:S05]  /*00d0*/  LOP3.LUT R0, R0, 0x1fe, RZ, 0xc0, !PT ;  /* 0x000001fe00007812 */ /* 0x000fca00078ec0ff */
[----:B---3--:R-:W-:-:S04]  /*00e0*/  IMAD R5, R5, 0x200, R0 ;  /* 0x0000020005057824 */ /* 0x008fc800078e0200 */
[C---:B------:R-:W-:Y:S01]  /*00f0*/  IMAD.HI R20, R5.reuse, 0x6bca1af3, RZ ;  /* 0x6bca1af305147827 */ /* 0x040fe200078e02ff */
[----:B------:R-:W-:-:S04]  /*0100*/  ISETP.GE.AND P0, PT, R5, 0x43b00, PT ;  /* 0x00043b000500780c */ /* 0x000fc80003f06270 */
[----:B------:R-:W-:-:S04]  /*0110*/  SHF.R.U32.HI R21, RZ, 0x1f, R20 ;  /* 0x0000001fff157819 */ /* 0x000fc80000011614 */
[----:B------:R-:W-:Y:S01]  /*0120*/  LEA.HI.SX32 R21, R20, R21, 0x19 ;  /* 0x0000001514157211 */ /* 0x000fe200078fcaff */
[----:B------:R-:W-:-:S04]  /*0130*/  IMAD.MOV.U32 R20, RZ, RZ, RZ ;  /* 0x000000ffff147224 */ /* 0x000fc800078e00ff */
[----:B------:R-:W-:-:S05]  /*0140*/  IMAD.HI R0, R21, -0x7047dc11, R20 ;  /* 0x8fb823ef15007827 */ /* 0x000fca00078e0214 */
[----:B------:R-:W-:-:S04]  /*0150*/  SHF.R.U32.HI R3, RZ, 0x1f, R0 ;  /* 0x0000001fff037819 */ /* 0x000fc80000011600 */
[----:B------:R-:W-:-:S05]  /*0160*/  LEA.HI.SX32 R3, R0, R3, 0x19 ;  /* 0x0000000300037211 */ /* 0x000fca00078fcaff */
[----:B------:R-:W-:Y:S02]  /*0170*/  IMAD R7, R3, -0xe4, R21 ;  /* 0xffffff1c03077824 */ /* 0x000fe400078e0215 */
[----:B------:R-:W-:Y:S02]  /*0180*/  IMAD R20, R21, -0x130, R5 ;  /* 0xfffffed015147824 */ /* 0x000fe400078e0205 */
[----:B--2---:R-:W-:Y:S01]  /*0190*/  IMAD.WIDE R10, R7, 0x8, R10 ;  /* 0x00000008070a7825 */ /* 0x004fe200078e020a */
[----:B------:R-:W-:-:S03]  /*01a0*/  CS2R R2, SRZ ;  /* 0x0000000000027805 */ /* 0x000fc6000001ff00 */
[----:B----4-:R-:W-:Y:S01]  /*01b0*/  IMAD.WIDE R18, R20, 0x8, R18 ;  /* 0x0000000814127825 */ /* 0x010fe200078e0212 */
[----:B------:R1:W2:Y:S03]  /*01c0*/  @!P0 LDG.E.EL.64 R16, desc[UR4][R10.64] ;  /* 0x000000040a108981 */ /* 0x0002a6000c2e1b00 */
[----:B-----5:R-:W-:Y:S01]  /*01d0*/  IMAD.WIDE R24, R7, 0x8, R8 ;  /* 0x0000000807187825 */ /* 0x020fe200078e0208 */
[----:B------:R-:W3:Y:S04]  /*01e0*/  @!P0 LDG.E.EL.128 R12, desc[UR4][R18.64] ;  /* 0x00000004120c8981 */ /* 0x000ee8000c2e1d00 */
[----:B------:R-:W4:Y:S01]  /*01f0*/  @!P0 LDG.E.EL.64 R2, desc[UR4][R24.64] ;  /* 0x0000000418028981 */ /* 0x000f22000c2e1b00 */
[----:B------:R-:W-:-:S02]  /*0200*/  CS2R R8, SRZ ;  /* 0x0000000000087805 */ /* 0x000fc4000001ff00 */
[----:B-1----:R-:W-:Y:S01]  /*0210*/  CS2R R10, SRZ ;  /* 0x00000000000a7805 */ /* 0x002fe2000001ff00 */
[----:B0-----:R-:W-:-:S05]  /*0220*/  IMAD.WIDE R22, R20, 0x8, R22 ;  /* 0x0000000814167825 */ /* 0x001fca00078e0216 */
[----:B------:R0:W5:Y:S01]  /*0230*/  @!P0 LDG.E.EL.128 R8, desc[UR4][R22.64] ;  /* 0x0000000416088981 */ /* 0x000162000c2e1d00 */
[----:B------:R-:W-:-:S05]  /*0240*/  IMAD.HI R6, R5, 0x1e41b6b9, RZ ;  /* 0x1e41b6b905067827 */ /* 0x000fca00078e02ff */
[----:B------:R-:W-:-:S04]  /*0250*/  SHF.R.U32.HI R27, RZ, 0x1f, R6 ;  /* 0x0000001fff1b7819 */ /* 0x000fc80000011606 */
[----:B------:R-:W-:-:S05]  /*0260*/  LEA.HI.SX32 R6, R6, R27, 0x13 ;  /* 0x0000001b06067211 */ /* 0x000fca00078f9aff */
[----:B------:R-:W-:Y:S02]  /*0270*/  IMAD.SHL.U32 R6, R6, 0x400, RZ ;  /* 0x0000040006067824 */ /* 0x000fe400078e00ff */
[----:B------:R-:W-:Y:S01]  /*0280*/  IMAD.MOV.U32 R26, RZ, RZ, RZ ;  /* 0x000000ffff1a7224 */ /* 0x000fe200078e00ff */
[----:B--2---:R-:W-:-:S04]  /*0290*/  SHF.R.U32.HI R21, RZ, 0x1a, R17 ;  /* 0x0000001aff157819 */ /* 0x004fc80000011611 */
[----:B------:R-:W-:Y:S02]  /*02a0*/  LOP3.LUT R21, R21, 0x20, RZ, 0xc0, !PT ;  /* 0x0000002015157812 */ /* 0x000fe400078ec0ff */
[C---:B---3--:R-:W-:Y:S02]  /*02b0*/  LEA R19, P2, R12.reuse, UR6, 0x2 ;  /* 0x000000060c137c11 */ /* 0x048fe4000f8410ff */
[----:B----4-:R-:W-:Y:S02]  /*02c0*/  SHF.R.U32.HI R4, RZ, 0x1a, R3 ;  /* 0x0000001aff047819 */ /* 0x010fe40000011603 */
[----:B------:R-:W-:Y:S02]  /*02d0*/  IADD3 R21, P1, R16, R21, RZ ;  /* 0x0000001510157210 */ /* 0x000fe40007f3e0ff */
[--C-:B------:R-:W-:Y:S02]  /*02e0*/  SHF.R.U32.HI R16, RZ, 0x18, R13.reuse ;  /* 0x00000018ff107819 */ /* 0x100fe4000001160d */
[----:B------:R-:W-:Y:S01]  /*02f0*/  LEA.HI.X R12, R12, UR7, R13, 0x2, P2 ;  /* 0x000000070c0c7c11 */ /* 0x000fe200090f140d */
[----:B------:R-:W-:Y:S01]  /*0300*/  IMAD.X R0, RZ, RZ, R17, P1 ;  /* 0x000000ffff007224 */ /* 0x000fe200008e0611 */
[----:B------:R-:W-:-:S02]  /*0310*/  LOP3.LUT R13, R4, 0x20, RZ, 0xc0, !PT ;  /* 0x00000020040d7812 */ /* 0x000fc400078ec0ff */
[----:B------:R-:W-:Y:S02]  /*0320*/  LEA R17, P1, R14, UR6, 0x2 ;  /* 0x000000060e117c11 */ /* 0x000fe4000f8210ff */
[--C-:B------:R-:W-:Y:S02]  /*0330*/  SHF.R.U32.HI R24, RZ, 0x18, R15.reuse ;  /* 0x00000018ff187819 */ /* 0x100fe4000001160f */
[----:B------:R-:W-:Y:S02]  /*0340*/  LOP3.LUT R16, R16, 0x80, RZ, 0xc0, !PT ;  /* 0x0000008010107812 */ /* 0x000fe400078ec0ff */
[----:B------:R-:W-:Y:S02]  /*0350*/  IADD3 R2, P3, R2, R13, RZ ;  /* 0x0000000d02027210 */ /* 0x000fe40007f7e0ff */
[----:B0-----:R-:W-:Y:S02]  /*0360*/  LEA.HI.X R22, R14, UR7, R15, 0x2, P1 ;  /* 0x000000070e167c11 */ /* 0x001fe400088f140f */
[----:B------:R-:W-:Y:S01]  /*0370*/  LOP3.LUT R24, R24, 0x80, RZ, 0xc0, !PT ;  /* 0x0000008018187812 */ /* 0x000fe200078ec0ff */
[----:B------:R-:W-:Y:S01]  /*0380*/  IMAD.X R15, RZ, RZ, R3, P3 ;  /* 0x000000ffff0f7224 */ /* 0x000fe200018e0603 */
[----:B------:R-:W-:Y:S01]  /*0390*/  IADD3 R16, P1, R16, R19, RZ ;  /* 0x0000001310107210 */ /* 0x000fe20007f3e0ff */
[----:B------:R-:W-:Y:S01]  /*03a0*/  IMAD.MOV.U32 R3, RZ, RZ, RZ ;  /* 0x000000ffff037224 */ /* 0x000fe200078e00ff */
[C---:B------:R-:W-:Y:S01]  /*03b0*/  SHF.L.U64.HI R13, R21.reuse, 0x7, R0 ;  /* 0x00000007150d7819 */ /* 0x040fe20000010200 */
[----:B------:R-:W-:Y:S01]  /*03c0*/  IMAD.SHL.U32 R21, R21, 0x80, RZ ;  /* 0x0000008015157824 */ /* 0x000fe200078e00ff */
[----:B------:R-:W-:Y:S01]  /*03d0*/  IADD3 R24, P2, R24, R17, RZ ;  /* 0x0000001118187210 */ /* 0x000fe20007f5e0ff */
[----:B------:R-:W-:Y:S01]  /*03e0*/  IMAD.X R17, RZ, RZ, R12, P1 ;  /* 0x000000ffff117224 */ /* 0x000fe200008e060c */
[C---:B------:R-:W-:Y:S01]  /*03f0*/  SHF.L.U64.HI R4, R2.reuse, 0x7, R15 ;  /* 0x0000000702047819 */ /* 0x040fe2000001020f */
[----:B------:R-:W-:Y:S01]  /*0400*/  IMAD.SHL.U32 R2, R2, 0x80, RZ ;  /* 0x0000008002027824 */ /* 0x000fe200078e00ff */
[----:B------:R-:W-:Y:S01]  /*0410*/  IADD3 R14, P1, R21, R16, RZ ;  /* 0x00000010150e7210 */ /* 0x000fe20007f3e0ff */
[----:B------:R-:W-:Y:S01]  /*0420*/  IMAD.X R22, RZ, RZ, R22, P2 ;  /* 0x000000ffff167224 */ /* 0x000fe200010e0616 */
[----:B------:R-:W-:Y:S01]  /*0430*/  IADD3 R18, P2, R24, R21, RZ ;  /* 0x0000001518127210 */ /* 0x000fe20007f5e0ff */
[----:B------:R-:W-:Y:S01]  /*0440*/  HFMA2.MMA R12, -RZ, RZ, 0, 0 ;  /* 0x00000000ff0c7435 */ /* 0x000fe200000001ff */
[----:B-----5:R-:W-:Y:S01]  /*0450*/  SHF.R.U32.HI R28, RZ, 0x18, R9 ;  /* 0x00000018ff1c7819 */ /* 0x020fe20000011609 */
[----:B------:R-:W-:Y:S01]  /*0460*/  IMAD.X R15, R13, 0x1, R17, P1 ;  /* 0x000000010d0f7824 */ /* 0x000fe200008e0611 */
[----:B------:R-:W-:Y:S01]  /*0470*/  IADD3 R24, P1, R2, R24, RZ ;  /* 0x0000001802187210 */ /* 0x000fe20007f3e0ff */
[----:B------:R-:W-:Y:S01]  /*0480*/  IMAD.X R19, R22, 0x1, R13, P2 ;  /* 0x0000000116137824 */ /* 0x000fe200010e060d */
[----:B------:R-:W-:Y:S01]  /*0490*/  SHF.R.U32.HI R27, RZ, 0x18, R11 ;  /* 0x00000018ff1b7819 */ /* 0x000fe2000001160b */
[----:B------:R-:W-:Y:S01]  /*04a0*/  IMAD.WIDE R14, R6, 0x4, R14 ;  /* 0x00000004060e7825 */ /* 0x000fe200078e020e */
[----:B------:R-:W-:-:S02]  /*04b0*/  IADD3.X R25, R4, R22, RZ, P1, !PT ;  /* 0x0000001604197210 */ /* 0x000fc40000ffe4ff */
[----:B------:R-:W-:Y:S01]  /*04c0*/  LEA R29, P1, R8, UR6, 0x2 ;  /* 0x00000006081d7c11 */ /* 0x000fe2000f8210ff */
[----:B------:R-:W0:Y:S01]  /*04d0*/  LDC.64 R22, c[0x0][0x230] ;  /* 0x00008c00ff167b82 */ /* 0x000e220000000a00 */
[----:B------:R-:W-:Y:S01]  /*04e0*/  LOP3.LUT R28, R28, 0x80, RZ, 0xc0, !PT ;  /* 0x000000801c1c7812 */ /* 0x000fe200078ec0ff */
[----:B------:R1:W2:Y:S01]  /*04f0*/  @!P0 LDG.E.EL R3, desc[UR4][R14.64] ;  /* 0x000000040e038981 */ /* 0x0002a2000c2e1900 */
[----:B------:R-:W-:Y:S01]  /*0500*/  IADD3 R16, P3, R2, R16, RZ ;  /* 0x0000001002107210 */ /* 0x000fe20007f7e0ff */
[----:B------:R-:W-:Y:S02]  /*0510*/  IMAD.MOV.U32 R0, RZ, RZ, RZ ;  /* 0x000000ffff007224 */ /* 0x000fe400078e00ff */
[----:B------:R-:W-:-:S04]  /*0520*/  IMAD.WIDE R18, R6, 0x4, R18 ;  /* 0x0000000406127825 */ /* 0x000fc800078e0212 */
[----:B------:R-:W-:Y:S01]  /*0530*/  IMAD.X R17, R4, 0x1, R17, P3 ;  /* 0x0000000104117824 */ /* 0x000fe200018e0611 */
[----:B------:R3:W4:Y:S01]  /*0540*/  @!P0 LDG.E.EL R0, desc[UR4][R18.64] ;  /* 0x0000000412008981 */ /* 0x000722000c2e1900 */
[----:B-1----:R-:W-:Y:S02]  /*0550*/  LEA.HI.X R14, R8, UR7, R9, 0x2, P1 ;  /* 0x00000007080e7c11 */ /* 0x002fe400088f1409 */
[----:B------:R-:W-:Y:S01]  /*0560*/  LEA R9, P2, R10, UR6, 0x2 ;  /* 0x000000060a097c11 */ /* 0x000fe2000f8410ff */
[----:B------:R-:W-:Y:S01]  /*0570*/  IMAD.WIDE R16, R6, 0x4, R16 ;  /* 0x0000000406107825 */ /* 0x000fe200078e0210 */
[----:B------:R-:W-:Y:S02]  /*0580*/  IADD3 R28, P1, R28, R29, RZ ;  /* 0x0000001d1c1c7210 */ /* 0x000fe40007f3e0ff */
[----:B------:R-:W-:Y:S02]  /*0590*/  LOP3.LUT R8, R27, 0x80, RZ, 0xc0, !PT ;  /* 0x000000801b087812 */ /* 0x000fe400078ec0ff */
[----:B------:R-:W-:Y:S01]  /*05a0*/  LEA.HI.X R15, R10, UR7, R11, 0x2, P2 ;  /* 0x000000070a0f7c11 */ /* 0x000fe200090f140b */
[----:B------:R-:W-:Y:S01]  /*05b0*/  IMAD.X R11, RZ, RZ, R14, P1 ;  /* 0x000000ffff0b7224 */ /* 0x000fe200008e060e */
[----:B------:R-:W-:Y:S01]  /*05c0*/  IADD3 R9, P2, R8, R9, RZ ;  /* 0x0000000908097210 */ /* 0x000fe20007f5e0ff */
[----:B------:R1:W5:Y:S01]  /*05d0*/  @!P0 LDG.E.EL R12, desc[UR4][R16.64] ;  /* 0x00000004100c8981 */ /* 0x000362000c2e1900 */
[----:B------:R-:W-:-:S02]  /*05e0*/  IADD3 R8, P1, R28, R21, RZ ;  /* 0x000000151c087210 */ /* 0x000fc40007f3e0ff */
[----:B------:R-:W-:Y:S01]  /*05f0*/  IADD3 R14, P3, R9, R21, RZ ;  /* 0x00000015090e7210 */ /* 0x000fe20007f7e0ff */
[----:B------:R-:W-:Y:S01]  /*0600*/  IMAD.X R15, RZ, RZ, R15, P2 ;  /* 0x000000ffff0f7224 */ /* 0x000fe200010e060f */
[----:B---3--:R-:W-:Y:S01]  /*0610*/  IADD3 R18, P5, R2, R9, RZ ;  /* 0x0000000902127210 */ /* 0x008fe20007fbe0ff */
[----:B------:R-:W-:Y:S01]  /*0620*/  IMAD.X R9, R11, 0x1, R13, P1 ;  /* 0x000000010b097824 */ /* 0x000fe200008e060d */
[----:B------:R-:W-:Y:S01]  /*0630*/  IADD3 R10, P4, R2, R28, RZ ;  /* 0x0000001c020a7210 */ /* 0x000fe20007f9e0ff */
[C---:B------:R-:W-:Y:S01]  /*0640*/  IMAD.WIDE R24, R6.reuse, 0x4, R24 ;  /* 0x0000000406187825 */ /* 0x040fe200078e0218 */
[----:B0-----:R-:W2:Y:S01]  /*0650*/  LDG.E R23, desc[UR4][R22.64] ;  /* 0x0000000416177981 */ /* 0x001ea2000c1e1900 */
[----:B-1----:R-:W0:Y:S01]  /*0660*/  LDC.64 R16, c[0x0][0x240] ;  /* 0x00009000ff107b82 */ /* 0x002e220000000a00 */
[----:B------:R-:W-:Y:S01]  /*0670*/  IADD3.X R19, R4, R15, RZ, P5, !PT ;  /* 0x0000000f04137210 */ /* 0x000fe20002ffe4ff */
[----:B------:R-:W-:Y:S01]  /*0680*/  IMAD.MOV.U32 R21, RZ, RZ, RZ ;  /* 0x000000ffff157224 */ /* 0x000fe200078e00ff */
[----:B------:R1:W3:Y:S01]  /*0690*/  @!P0 LDG.E.EL R26, desc[UR4][R24.64] ;  /* 0x00000004181a8981 */ /* 0x0002e2000c2e1900 */
[----:B------:R-:W-:-:S04]  /*06a0*/  IMAD.WIDE R8, R6, 0x4, R8 ;  /* 0x0000000406087825 */ /* 0x000fc800078e0208 */
[----:B------:R-:W-:Y:S01]  /*06b0*/  IMAD.X R11, R4, 0x1, R11, P4 ;  /* 0x00000001040b7824 */ /* 0x000fe200020e060b */
[----:B------:R1:W3:Y:S01]  /*06c0*/  @!P0 LDG.E.EL R21, desc[UR4][R8.64] ;  /* 0x0000000408158981 */ /* 0x0002e2000c2e1900 */
[----:B------:R-:W-:Y:S02]  /*06d0*/  IMAD.X R15, R15, 0x1, R13, P3 ;  /* 0x000000010f0f7824 */ /* 0x000fe400018e060d */
[C---:B------:R-:W-:Y:S01]  /*06e0*/  IMAD.WIDE R10, R6.reuse, 0x4, R10 ;  /* 0x00000004060a7825 */ /* 0x040fe200078e020a */
[----:B-1----:R-:W1:Y:S03]  /*06f0*/  LDC.64 R24, c[0x0][0x250] ;  /* 0x00009400ff187b82 */ /* 0x002e660000000a00 */
[----:B------:R-:W-:-:S04]  /*0700*/  IMAD.WIDE R18, R6, 0x4, R18 ;  /* 0x0000000406127825 */ /* 0x000fc800078e0212 */
[----:B------:R-:W-:-:S04]  /*0710*/  IMAD.WIDE R14, R6, 0x4, R14 ;  /* 0x00000004060e7825 */ /* 0x000fc800078e020e */
[----:B------:R-:W-:Y:S02]  /*0720*/  IMAD.MOV.U32 R2, RZ, RZ, RZ ;  /* 0x000000ffff027224 */ /* 0x000fe400078e00ff */
[----:B------:R-:W-:Y:S02]  /*0730*/  IMAD.MOV.U32 R4, RZ, RZ, RZ ;  /* 0x000000ffff047224 */ /* 0x000fe400078e00ff */
[----:B------:R-:W-:Y:S02]  /*0740*/  IMAD.MOV.U32 R6, RZ, RZ, RZ ;  /* 0x000000ffff067224 */ /* 0x000fe400078e00ff */
[----:B------:R0:W5:Y:S04]  /*0750*/  @!P0 LDG.E.EL R2, desc[UR4][R10.64] ;  /* 0x000000040a028981 */ /* 0x000168000c2e1900 */
[----:B------:R-:W5:Y:S04]  /*0760*/  @!P0 LDG.E.EL R4, desc[UR4][R18.64] ;  /* 0x0000000412048981 */ /* 0x000f68000c2e1900 */
[----:B------:R0:W5:Y:S01]  /*0770*/  @!P0 LDG.E.EL R6, desc[UR4][R14.64] ;  /* 0x000000040e068981 */ /* 0x000162000c2e1900 */
[----:B------:R-:W-:Y:S01]  /*0780*/  CS2R R8, SRZ ;  /* 0x0000000000087805 */ /* 0x000fe2000001ff00 */
[----:B0-----:R-:W-:Y:S01]  /*0790*/  IMAD.WIDE R16, R20, 0x4, R16 ;  /* 0x0000000414107825 */ /* 0x001fe200078e0210 */
[----:B------:R-:W0:Y:S03]  /*07a0*/  LDC.64 R10, c[0x0][0x210] ;  /* 0x00008400ff0a7b82 */ /* 0x000e260000000a00 */
[----:B-1----:R-:W-:Y:S01]  /*07b0*/  IMAD.WIDE R24, R7, 0x4, R24 ;  /* 0x0000000407187825 */ /* 0x002fe200078e0218 */
[----:B------:R1:W5:Y:S03]  /*07c0*/  @!P0 LDG.E.EL.64 R8, desc[UR4][R16.64] ;  /* 0x0000000410088981 */ /* 0x000366000c2e1b00 */
[----:B------:R-:W-:-:S02]  /*07d0*/  IMAD.MOV.U32 R13, RZ, RZ, RZ ;  /* 0x000000ffff0d7224 */ /* 0x000fc400078e00ff */
[----:B------:R-:W-:-:S04]  /*07e0*/  IMAD.MOV.U32 R7, RZ, RZ, RZ ;  /* 0x000000ffff077224 */ /* 0x000fc800078e00ff */
[----:B------:R-:W5:Y:S04]  /*07f0*/  @!P0 LDG.E.EL R13, desc[UR4][R24.64] ;  /* 0x00000004180d8981 */ /* 0x000f68000c2e1900 */
[----:B------:R-:W5:Y:S01]  /*0800*/  @!P0 LDG.E.EL R7, desc[UR4][R24.64] ;  /* 0x0000000418078981 */ /* 0x000f62000c2e1900 */
[----:B0-----:R-:W-:Y:S01]  /*0810*/  IMAD.WIDE R10, R5, 0x4, R10 ;  /* 0x00000004050a7825 */ /* 0x001fe200078e020a */
[----:B--2---:R-:W-:-:S03]  /*0820*/  FSETP.GEU.AND P6, PT, R23, -R3, PT ;  /* 0x800000031700720b */ /* 0x004fc60003fce000 */
[C---:B------:R-:W-:Y:S01]  /*0830*/  FADD R3, R23.reuse, R3 ;  /* 0x0000000317037221 */ /* 0x040fe20000000000 */
[C---:B----4-:R-:W-:Y:S01]  /*0840*/  FSETP.GEU.AND P4, PT, R23.reuse, -R0, PT ;  /* 0x800000001700720b */ /* 0x050fe20003f8e000 */
[C---:B------:R-:W-:Y:S01]  /*0850*/  FADD R14, R23.reuse, R0 ;  /* 0x00000000170e7221 */ /* 0x040fe20000000000 */
[C---:B---3--:R-:W-:Y:S01]  /*0860*/  FSETP.GEU.AND P1, PT, R23.reuse, -R21, PT ;  /* 0x800000151700720b */ /* 0x048fe20003f2e000 */
[----:B------:R-:W-:Y:S01]  /*0870*/  FADD R21, R23, R21 ;  /* 0x0000001517157221 */ /* 0x000fe20000000000 */
[----:B------:R-:W-:Y:S02]  /*0880*/  FSEL R3, R3, RZ, P6 ;  /* 0x000000ff03037208 */ /* 0x000fe40003000000 */
[----:B-----5:R-:W-:Y:S02]  /*0890*/  FSETP.GEU.AND P2, PT, R23, -R12, PT ;  /* 0x8000000c1700720b */ /* 0x020fe40003f4e000 */
[----:B------:R-:W-:Y:S01]  /*08a0*/  FSEL R0, R21, RZ, P1 ;  /* 0x000000ff15007208 */ /* 0x000fe20000800000 */
[C---:B------:R-:W-:Y:S01]  /*08b0*/  FADD R12, R23.reuse, R12 ;  /* 0x0000000c170c7221 */ /* 0x040fe20000000000 */
[C---:B------:R-:W-:Y:S01]  /*08c0*/  FSETP.GEU.AND P5, PT, R23.reuse, -R26, PT ;  /* 0x8000001a1700720b */ /* 0x040fe20003fae000 */
[----:B------:R-:W-:Y:S01]  /*08d0*/  FADD R26, R23, R26 ;  /* 0x0000001a171a7221 */ /* 0x000fe20000000000 */
[----:B------:R-:W-:-:S02]  /*08e0*/  FSEL R14, R14, RZ, P4 ;  /* 0x000000ff0e0e7208 */ /* 0x000fc40002000000 */
[----:B------:R-:W-:Y:S02]  /*08f0*/  FSEL R15, R12, RZ, P2 ;  /* 0x000000ff0c0f7208 */ /* 0x000fe40001000000 */
[----:B------:R-:W-:Y:S02]  /*0900*/  FSEL R26, R26, RZ, P5 ;  /* 0x000000ff1a1a7208 */ /* 0x000fe40002800000 */
[C---:B------:R-:W-:Y:S01]  /*0910*/  FSETP.GEU.AND P3, PT, R23.reuse, -R2, PT ;  /* 0x800000021700720b */ /* 0x040fe20003f6e000 */
[C---:B------:R-:W-:Y:S01]  /*0920*/  FADD R2, R23.reuse, R2 ;  /* 0x0000000217027221 */ /* 0x040fe20000000000 */
[C---:B------:R-:W-:Y:S01]  /*0930*/  FSETP.GEU.AND P6, PT, R23.reuse, -R4, PT ;  /* 0x800000041700720b */ /* 0x040fe20003fce000 */
[C---:B------:R-:W-:Y:S01]  /*0940*/  FADD R4, R23.reuse, R4 ;  /* 0x0000000417047221 */ /* 0x040fe20000000000 */
[C---:B------:R-:W-:Y:S01]  /*0950*/  FSETP.GEU.AND P1, PT, R23.reuse, -R6, PT ;  /* 0x800000061700720b */ /* 0x040fe20003f2e000 */
[----:B------:R-:W-:Y:S01]  /*0960*/  FADD R6, R23, R6 ;  /* 0x0000000617067221 */ /* 0x000fe20000000000 */
[----:B------:R-:W-:-:S02]  /*0970*/  FSEL R2, R2, RZ, P3 ;  /* 0x000000ff02027208 */ /* 0x000fc40001800000 */
[----:B------:R-:W-:Y:S02]  /*0980*/  FSEL R19, R4, RZ, P6 ;  /* 0x000000ff04137208 */ /* 0x000fe40003000000 */
[----:B-1----:R-:W-:Y:S01]  /*0990*/  FSEL R17, R6, RZ, P1 ;  /* 0x000000ff06117208 */ /* 0x002fe20000800000 */
[----:B------:R-:W-:Y:S01]  /*09a0*/  FADD R0, -R3, R0 ;  /* 0x0000000003007221 */ /* 0x000fe20000000100 */
[----:B------:R-:W-:Y:S01]  /*09b0*/  FADD R2, -R15, R2 ;  /* 0x000000020f027221 */ /* 0x000fe20000000100 */
[----:B------:R-:W-:Y:S02]  /*09c0*/  FADD R19, -R26, R19 ;  /* 0x000000131a137221 */ /* 0x000fe40000000100 */
[----:B------:R-:W-:Y:S01]  /*09d0*/  FADD R17, -R14, R17 ;  /* 0x000000110e117221 */ /* 0x000fe20000000100 */
[-C--:B------:R-:W-:Y:S01]  /*09e0*/  FFMA R0, R0, R8.reuse, R3 ;  /* 0x0000000800007223 */ /* 0x080fe20000000003 */
[----:B------:R-:W-:Y:S01]  /*09f0*/  FFMA R15, R2, R8, R15 ;  /* 0x00000008020f7223 */ /* 0x000fe2000000000f */
[-C--:B------:R-:W-:Y:S01]  /*0a00*/  FFMA R19, R19, R9.reuse, R26 ;  /* 0x0000000913137223 */ /* 0x080fe2000000001a */
[----:B------:R-:W-:-:S02]  /*0a10*/  FFMA R14, R17, R9, R14 ;  /* 0x00000009110e7223 */ /* 0x000fc4000000000e */
[----:B------:R-:W-:Y:S02]  /*0a20*/  FADD R15, -R0, R15 ;  /* 0x0000000f000f7221 */ /* 0x000fe40000000100 */
[----:B------:R-:W-:Y:S02]  /*0a30*/  FADD R19, -R14, R19 ;  /* 0x000000130e137221 */ /* 0x000fe40000000100 */
[----:B------:R-:W-:Y:S02]  /*0a40*/  FFMA R6, R15, R13, R0 ;  /* 0x0000000d0f067223 */ /* 0x000fe40000000000 */
[----:B------:R-:W-:Y:S01]  /*0a50*/  FFMA R7, R19, R7, R14 ;  /* 0x0000000713077223 */ /* 0x000fe2000000000e */
[----:B------:R-:W-:Y:S06]  /*0a60*/  @P0 EXIT ;  /* 0x000000000000094d */ /* 0x000fec0003800000 */
[----:B------:R-:W-:Y:S01]  /*0a70*/  STG.E.64 desc[UR4][R10.64], R6 ;  /* 0x000000060a007986 */ /* 0x000fe2000c101b04 */
[----:B------:R-:W-:Y:S05]  /*0a80*/  EXIT ;  /* 0x000000000000794d */ /* 0x000fea0003800000 */
.L_x_0:
[----:B------:R-:W-:-:S00]  /*0a90*/  BRA `(.L_x_0) ;  /* 0xfffffffc00fc7947 */ /* 0x000fc0000383ffff */
[----:B------:R-:W-:-:S00]  /*0aa0*/  NOP ;  /* 0x0000000000007918 */ /* 0x000fc00000000000 */
        /* <DEDUP_REMOVED lines=13> */
.L_x_1:


//--------------------- .nv.constant0.triton_poi_fused__unsafe_index_add_convolution_mul_relu_sub_52 --------------------------
	.section	.nv.constant0.triton_poi_fused__unsafe_index_add_convolution_mul_relu_sub_52,"a",@progbits
	.sectionflags	@""
	.align	4
.nv.constant0.triton_poi_fused__unsafe_index_add_convolution_mul_relu_sub_52:
	.zero		604
